//
// Generated by NVIDIA NVVM Compiler
//
// Compiler Build ID: CL-36424714
// Cuda compilation tools, release 13.0, V13.0.88
// Based on NVVM 20.0.0
//

.version 9.0
.target sm_100
.address_size 64

	// .globl	_Z12single_layerPfiS_S_S_
.extern .func  (.param .b32 func_retval0) vprintf
(
	.param .b64 vprintf_param_0,
	.param .b64 vprintf_param_1
)
;
// _ZZ12single_layerPfiS_S_S_E7local_y has been demoted
.global .align 1 .b8 $str[34] = {116, 105, 100, 120, 32, 37, 100, 32, 37, 100, 32, 120, 58, 37, 46, 50, 102, 32, 87, 58, 37, 46, 50, 102, 32, 121, 58, 37, 46, 50, 102, 32, 9};

.visible .entry _Z12single_layerPfiS_S_S_(
	.param .u64 .ptr .align 1 _Z12single_layerPfiS_S_S__param_0,
	.param .u32 _Z12single_layerPfiS_S_S__param_1,
	.param .u64 .ptr .align 1 _Z12single_layerPfiS_S_S__param_2,
	.param .u64 .ptr .align 1 _Z12single_layerPfiS_S_S__param_3,
	.param .u64 .ptr .align 1 _Z12single_layerPfiS_S_S__param_4
)
{
	.local .align 16 .b8 	__local_depot0[32];
	.reg .b64 	%SP;
	.reg .b64 	%SPL;
	.reg .pred 	%p<8>;
	.reg .b32 	%r<34>;
	.reg .b32 	%f<25>;
	.reg .b64 	%rd<19>;
	.reg .b64 	%fd<4>;
	// demoted variable
	.shared .align 4 .b8 _ZZ12single_layerPfiS_S_S_E7local_y[504];
	mov.u64 	%SPL, __local_depot0;
	cvta.local.u64 	%SP, %SPL;
	ld.param.u64 	%rd2, [_Z12single_layerPfiS_S_S__param_0];
	ld.param.u32 	%r11, [_Z12single_layerPfiS_S_S__param_1];
	ld.param.u64 	%rd3, [_Z12single_layerPfiS_S_S__param_2];
	ld.param.u64 	%rd4, [_Z12single_layerPfiS_S_S__param_3];
	ld.param.u64 	%rd5, [_Z12single_layerPfiS_S_S__param_4];
	mov.u32 	%r12, %ctaid.x;
	mov.u32 	%r13, %ntid.x;
	mov.u32 	%r14, %tid.x;
	mad.lo.s32 	%r1, %r12, %r13, %r14;
	mul.hi.s32 	%r15, %r1, 1431655766;
	shr.u32 	%r16, %r15, 31;
	add.s32 	%r2, %r15, %r16;
	mad.lo.s32 	%r3, %r2, -3, %r1;
	add.s32 	%r17, %r11, -2;
	setp.ge.s32 	%p1, %r2, %r17;
	setp.gt.s32 	%p2, %r3, 2;
	or.pred  	%p3, %p1, %p2;
	@%p3 bra 	$L__BB0_2;
	add.u64 	%rd6, %SP, 0;
	add.u64 	%rd7, %SPL, 0;
	cvta.to.global.u64 	%rd8, %rd2;
	cvta.to.global.u64 	%rd9, %rd3;
	add.s32 	%r18, %r3, %r2;
	mul.wide.s32 	%rd10, %r18, 4;
	add.s64 	%rd11, %rd8, %rd10;
	ld.global.f32 	%f4, [%rd11];
	shl.b32 	%r19, %r2, 1;
	add.s32 	%r20, %r18, %r19;
	mul.wide.s32 	%rd12, %r20, 4;
	add.s64 	%rd13, %rd9, %rd12;
	ld.global.f32 	%f5, [%rd13];
	mul.f32 	%f6, %f4, %f5;
	shl.b32 	%r21, %r1, 2;
	mov.u32 	%r22, _ZZ12single_layerPfiS_S_S_E7local_y;
	add.s32 	%r23, %r22, %r21;
	st.shared.f32 	[%r23], %f6;
	cvt.f64.f32 	%fd1, %f4;
	cvt.f64.f32 	%fd2, %f5;
	cvt.f64.f32 	%fd3, %f6;
	st.local.v2.u32 	[%rd7], {%r2, %r3};
	st.local.f64 	[%rd7+8], %fd1;
	st.local.v2.f64 	[%rd7+16], {%fd2, %fd3};
	mov.u64 	%rd14, $str;
	cvta.global.u64 	%rd15, %rd14;
	{ // callseq 0, 0
	.param .b64 param0;
	st.param.b64 	[param0], %rd15;
	.param .b64 param1;
	st.param.b64 	[param1], %rd6;
	.param .b32 retval0;
	call.uni (retval0), 
	vprintf, 
	(
	param0, 
	param1
	);
	ld.param.b32 	%r24, [retval0];
	} // callseq 0
$L__BB0_2:
	bar.sync 	0;
	cvta.to.global.u64 	%rd16, %rd5;
	mul.wide.s32 	%rd17, %r2, 4;
	add.s64 	%rd1, %rd16, %rd17;
	mov.b32 	%r31, 0;
	mov.u32 	%r28, _ZZ12single_layerPfiS_S_S_E7local_y;
$L__BB0_3:
	setp.gt.u32 	%p4, %r31, 2;
	@%p4 bra 	$L__BB0_7;
	ld.global.f32 	%f24, [%rd1];
	shl.b32 	%r27, %r31, 2;
	add.s32 	%r32, %r28, %r27;
	mov.u32 	%r33, %r31;
$L__BB0_5:
	ld.shared.f32 	%f7, [%r32];
	add.f32 	%f24, %f7, %f24;
	add.s32 	%r33, %r33, 1;
	add.s32 	%r32, %r32, 4;
	setp.ne.s32 	%p5, %r33, 3;
	@%p5 bra 	$L__BB0_5;
	st.global.f32 	[%rd1], %f24;
$L__BB0_7:
	add.s32 	%r10, %r31, 3;
	setp.lt.u32 	%p6, %r31, 123;
	mov.u32 	%r31, %r10;
	@%p6 bra 	$L__BB0_3;
	setp.ne.s32 	%p7, %r3, 2;
	@%p7 bra 	$L__BB0_10;
	cvta.to.global.u64 	%rd18, %rd4;
	ld.global.f32 	%f8, [%rd18];
	ld.global.f32 	%f9, [%rd1];
	add.f32 	%f10, %f8, %f9;
	fma.rn.f32 	%f11, %f10, 0fBBBB989D, 0f3F000000;
	cvt.sat.f32.f32 	%f12, %f11;
	mov.f32 	%f13, 0f4B400001;
	mov.f32 	%f14, 0f437C0000;
	fma.rm.f32 	%f15, %f12, %f14, %f13;
	add.f32 	%f16, %f15, 0fCB40007F;
	neg.f32 	%f17, %f16;
	fma.rn.f32 	%f18, %f10, 0fBFB8AA3B, %f17;
	fma.rn.f32 	%f19, %f10, 0fB2A57060, %f18;
	mov.b32 	%r29, %f15;
	shl.b32 	%r30, %r29, 23;
	mov.b32 	%f20, %r30;
	ex2.approx.ftz.f32 	%f21, %f19;
	fma.rn.f32 	%f22, %f21, %f20, 0f3F800000;
	rcp.rn.f32 	%f23, %f22;
	st.global.f32 	[%rd1], %f23;
$L__BB0_10:
	ret;

}


// ===== COMPILED SASS (sm_100) =====

	.target	sm_100

	.elftype	@"ET_EXEC"


//--------------------- .note.nv.tkinfo           --------------------------
	.section	.note.nv.tkinfo,"",@"SHT_NOTE"
	.sectionflags	@"SHF_NOTE_NV_TKINFO"
	.tkinfo
        /*0018*/ 	.word	0x00000002
        /*0030*/ 	.string	""
        /*0030*/ 	.string	"ptxas"
        /*0030*/ 	.string	"Cuda compilation tools, release 13.0, V13.0.88"
        /*0030*/ 	.string	"Build cuda_13.0.r13.0/compiler.36424714_0"
        /*0030*/ 	.string	"-arch sm_100 -m 64 "



//--------------------- .note.nv.cuinfo           --------------------------
	.section	.note.nv.cuinfo,"",@"SHT_NOTE"
	.sectionflags	@"SHF_NOTE_NV_CUINFO"
        /*0018*/ 	.short	0x0002
        /*001a*/ 	.short	0x0064
        /*001c*/ 	.short	0x0082
	.zero		2


//--------------------- .nv.info                  --------------------------
	.section	.nv.info,"",@"SHT_CUDA_INFO"
	.align	4


	//----- nvinfo : EIATTR_REGCOUNT
	.align		4
        /*0000*/ 	.byte	0x04, 0x2f
        /*0002*/ 	.short	(.L_2 - .L_1)
	.align		4
.L_1:
        /*0004*/ 	.word	index@(_Z12single_layerPfiS_S_S_)
        /*0008*/ 	.word	0x00000018


	//----- nvinfo : EIATTR_FRAME_SIZE
	.align		4
.L_2:
        /*000c*/ 	.byte	0x04, 0x11
        /*000e*/ 	.short	(.L_4 - .L_3)
	.align		4
.L_3:
        /*0010*/ 	.word	index@($__internal_0_$__cuda_sm20_rcp_rn_f32_slowpath)
        /*0014*/ 	.word	0x00000020


	//----- nvinfo : EIATTR_FRAME_SIZE
	.align		4
.L_4:
        /*0018*/ 	.byte	0x04, 0x11
        /*001a*/ 	.short	(.L_6 - .L_5)
	.align		4
.L_5:
        /*001c*/ 	.word	index@(_Z12single_layerPfiS_S_S_)
        /*0020*/ 	.word	0x00000020


	//----- nvinfo : EIATTR_MIN_STACK_SIZE
	.align		4
.L_6:
        /*0024*/ 	.byte	0x04, 0x12
        /*0026*/ 	.short	(.L_8 - .L_7)
	.align		4
.L_7:
        /*0028*/ 	.word	index@(_Z12single_layerPfiS_S_S_)
        /*002c*/ 	.word	0x00000020
.L_8:


//--------------------- .nv.compat                --------------------------
	.section	.nv.compat,"",@"SHT_CUDA_COMPAT_INFO"
	.align	4
        /*0000*/ 	.byte	0x02, 0x09, 0x00, 0x00, 0x02, 0x02, 0x01, 0x00, 0x02, 0x05, 0x05, 0x00, 0x03, 0x07, 0x01, 0x01
        /*0010*/ 	.byte	0x02, 0x03, 0x00, 0x00, 0x02, 0x06, 0x01, 0x00, 0x04, 0x0b, 0x08, 0x00, 0x09, 0x00, 0x00, 0x00
        /*0020*/ 	.byte	0x00, 0x00, 0x00, 0x00


//--------------------- .nv.info._Z12single_layerPfiS_S_S_ --------------------------
	.section	.nv.info._Z12single_layerPfiS_S_S_,"",@"SHT_CUDA_INFO"
	.sectionflags	@""
	.align	4


	//----- nvinfo : EIATTR_CUDA_API_VERSION
	.align		4
        /*0000*/ 	.byte	0x04, 0x37
        /*0002*/ 	.short	(.L_10 - .L_9)
.L_9:
        /*0004*/ 	.word	0x00000082


	//----- nvinfo : EIATTR_KPARAM_INFO
	.align		4
.L_10:
        /*0008*/ 	.byte	0x04, 0x17
        /*000a*/ 	.short	(.L_12 - .L_11)
.L_11:
        /*000c*/ 	.word	0x00000000
        /*0010*/ 	.short	0x0004
        /*0012*/ 	.short	0x0020
        /*0014*/ 	.byte	0x00, 0xf5, 0x21, 0x00


	//----- nvinfo : EIATTR_KPARAM_INFO
	.align		4
.L_12:
        /*0018*/ 	.byte	0x04, 0x17
        /*001a*/ 	.short	(.L_14 - .L_13)
.L_13:
        /*001c*/ 	.word	0x00000000
        /*0020*/ 	.short	0x0003
        /*0022*/ 	.short	0x0018
        /*0024*/ 	.byte	0x00, 0xf5, 0x21, 0x00


	//----- nvinfo : EIATTR_KPARAM_INFO
	.align		4
.L_14:
        /*0028*/ 	.byte	0x04, 0x17
        /*002a*/ 	.short	(.L_16 - .L_15)
.L_15:
        /*002c*/ 	.word	0x00000000
        /*0030*/ 	.short	0x0002
        /*0032*/ 	.short	0x0010
        /*0034*/ 	.byte	0x00, 0xf5, 0x21, 0x00


	//----- nvinfo : EIATTR_KPARAM_INFO
	.align		4
.L_16:
        /*0038*/ 	.byte	0x04, 0x17
        /*003a*/ 	.short	(.L_18 - .L_17)
.L_17:
        /*003c*/ 	.word	0x00000000
        /*0040*/ 	.short	0x0001
        /*0042*/ 	.short	0x0008
        /*0044*/ 	.byte	0x00, 0xf0, 0x11, 0x00


	//----- nvinfo : EIATTR_KPARAM_INFO
	.align		4
.L_18:
        /*0048*/ 	.byte	0x04, 0x17
        /*004a*/ 	.short	(.L_20 - .L_19)
.L_19:
        /*004c*/ 	.word	0x00000000
        /*0050*/ 	.short	0x0000
        /*0052*/ 	.short	0x0000
        /*0054*/ 	.byte	0x00, 0xf5, 0x21, 0x00


	//----- nvinfo : EIATTR_SPARSE_MMA_MASK
	.align		4
.L_20:
        /*0058*/ 	.byte	0x03, 0x50
        /*005a*/ 	.short	0x0000


	//----- nvinfo : EIATTR_MAXREG_COUNT
	.align		4
        /*005c*/ 	.byte	0x03, 0x1b
        /*005e*/ 	.short	0x00ff


	//----- nvinfo : EIATTR_NUM_BARRIERS
	.align		4
        /*0060*/ 	.byte	0x02, 0x4c
        /*0062*/ 	.byte	0x01
	.zero		1


	//----- nvinfo : EIATTR_EXTERNS
	.align		4
        /*0064*/ 	.byte	0x04, 0x0f
        /*0066*/ 	.short	(.L_22 - .L_21)


	//   ....[0]....
	.align		4
.L_21:
        /*0068*/ 	.word	index@(vprintf)


	//----- nvinfo : EIATTR_MERCURY_ISA_VERSION
	.align		4
.L_22:
        /*006c*/ 	.byte	0x03, 0x5f
        /*006e*/ 	.short	0x0101


	//----- nvinfo : EIATTR_VRC_CTA_INIT_COUNT
	.align		4
        /*0070*/ 	.byte	0x02, 0x4a
	.zero		1
	.zero		1


	//----- nvinfo : EIATTR_SYSCALL_OFFSETS
	.align		4
        /*0074*/ 	.byte	0x04, 0x46
        /*0076*/ 	.short	(.L_24 - .L_23)


	//   ....[0]....
.L_23:
        /*0078*/ 	.word	0x000002d0


	//----- nvinfo : EIATTR_EXIT_INSTR_OFFSETS
	.align		4
.L_24:
        /*007c*/ 	.byte	0x04, 0x1c
        /*007e*/ 	.short	(.L_26 - .L_25)


	//   ....[0]....
.L_25:
        /*0080*/ 	.word	0x00000650


	//   ....[1]....
        /*0084*/ 	.word	0x00000820


	//----- nvinfo : EIATTR_CRS_STACK_SIZE
	.align		4
.L_26:
        /*0088*/ 	.byte	0x04, 0x1e
        /*008a*/ 	.short	(.L_28 - .L_27)
.L_27:
        /*008c*/ 	.word	0x00000000


	//----- nvinfo : EIATTR_CBANK_PARAM_SIZE
	.align		4
.L_28:
        /*0090*/ 	.byte	0x03, 0x19
        /*0092*/ 	.short	0x0028


	//----- nvinfo : EIATTR_PARAM_CBANK
	.align		4
        /*0094*/ 	.byte	0x04, 0x0a
        /*0096*/ 	.short	(.L_30 - .L_29)
	.align		4
.L_29:
        /*0098*/ 	.word	index@(.nv.constant0._Z12single_layerPfiS_S_S_)
        /*009c*/ 	.short	0x0380
        /*009e*/ 	.short	0x0028


	//----- nvinfo : EIATTR_SW_WAR
	.align		4
.L_30:
        /*00a0*/ 	.byte	0x04, 0x36
        /*00a2*/ 	.short	(.L_32 - .L_31)
.L_31:
        /*00a4*/ 	.word	0x00000008
.L_32:


//--------------------- .nv.callgraph             --------------------------
	.section	.nv.callgraph,"",@"SHT_CUDA_CALLGRAPH"
	.align	4
	.sectionentsize	8
	.align		4
        /*0000*/ 	.word	0x00000000
	.align		4
        /*0004*/ 	.word	0xffffffff
	.align		4
        /*0008*/ 	.word	index@(_Z12single_layerPfiS_S_S_)
	.align		4
        /*000c*/ 	.word	index@(vprintf)
	.align		4
        /*0010*/ 	.word	0x00000000
	.align		4
        /*0014*/ 	.word	0xfffffffe
	.align		4
        /*0018*/ 	.word	0x00000000
	.align		4
        /*001c*/ 	.word	0xfffffffd
	.align		4
        /*0020*/ 	.word	0x00000000
	.align		4
        /*0024*/ 	.word	0xfffffffc


//--------------------- .nv.constant4             --------------------------
	.section	.nv.constant4,"a",@progbits
	.align	8
	.align		8
.nv.constant4:
        /*0000*/ 	.dword	vprintf
	.align		8
        /*0008*/ 	.dword	$str


//--------------------- .text._Z12single_layerPfiS_S_S_ --------------------------
	.section	.text._Z12single_layerPfiS_S_S_,"ax",@progbits
	.align	128
        .global         _Z12single_layerPfiS_S_S_
        .type           _Z12single_layerPfiS_S_S_,@function
        .size           _Z12single_layerPfiS_S_S_,(.L_x_16 - _Z12single_layerPfiS_S_S_)
        .other          _Z12single_layerPfiS_S_S_,@"STO_CUDA_ENTRY STV_DEFAULT"
_Z12single_layerPfiS_S_S_:
.text._Z12single_layerPfiS_S_S_:
[----:B------:R-:W0:Y:S01]  /*0000*/  LDC R1, c[0x0][0x37c] ;  /* 0x0000df00ff017b82 */ /* 0x000e220000000800 */
[----:B------:R-:W1:Y:S01]  /*0010*/  S2R R0, SR_TID.X ;  /* 0x0000000000007919 */ /* 0x000e620000002100 */
[----:B------:R-:W2:Y:S06]  /*0020*/  LDCU UR6, c[0x0][0x2fc] ;  /* 0x00005f80ff0677ac */ /* 0x000eac0008000800 */
[----:B------:R-:W1:Y:S01]  /*0030*/  S2UR UR5, SR_CTAID.X ;  /* 0x00000000000579c3 */ /* 0x000e620000002500 */
[----:B0-----:R-:W-:Y:S01]  /*0040*/  IADD3 R1, PT, PT, R1, -0x20, RZ ;  /* 0xffffffe001017810 */ /* 0x001fe20007ffe0ff */
[----:B------:R-:W0:Y:S01]  /*0050*/  LDCU UR4, c[0x0][0x388] ;  /* 0x00007100ff0477ac */ /* 0x000e220008000800 */
[----:B------:R-:W3:Y:S05]  /*0060*/  LDCU.64 UR36, c[0x0][0x358] ;  /* 0x00006b00ff2477ac */ /* 0x000eea0008000a00 */
[----:B------:R-:W1:Y:S01]  /*0070*/  LDC R3, c[0x0][0x360] ;  /* 0x0000d800ff037b82 */ /* 0x000e620000000800 */
[----:B0-----:R-:W-:Y:S01]  /*0080*/  UIADD3 UR4, UPT, UPT, UR4, -0x2, URZ ;  /* 0xfffffffe04047890 */ /* 0x001fe2000fffe0ff */
[----:B-1----:R-:W-:Y:S01]  /*0090*/  IMAD R3, R3, UR5, R0 ;  /* 0x0000000503037c24 */ /* 0x002fe2000f8e0200 */
[----:B------:R-:W0:Y:S03]  /*00a0*/  LDCU UR5, c[0x0][0x2f8] ;  /* 0x00005f00ff0577ac */ /* 0x000e260008000800 */
[----:B------:R-:W-:-:S05]  /*00b0*/  IMAD.HI R16, R3, 0x55555556, RZ ;  /* 0x5555555603107827 */ /* 0x000fca00078e02ff */
[----:B------:R-:W-:-:S05]  /*00c0*/  LEA.HI R16, R16, R16, RZ, 0x1 ;  /* 0x0000001010107211 */ /* 0x000fca00078f08ff */
[----:B------:R-:W-:-:S05]  /*00d0*/  IMAD R17, R16, -0x3, R3 ;  /* 0xfffffffd10117824 */ /* 0x000fca00078e0203 */
[----:B------:R-:W-:Y:S02]  /*00e0*/  ISETP.GT.AND P0, PT, R17, 0x2, PT ;  /* 0x000000021100780c */ /* 0x000fe40003f04270 */
[----:B0-----:R-:W-:Y:S02]  /*00f0*/  IADD3 R6, P1, PT, R1, UR5, RZ ;  /* 0x0000000501067c10 */ /* 0x001fe4000ff3e0ff */
[----:B------:R-:W-:Y:S02]  /*0100*/  ISETP.GE.OR P0, PT, R16, UR4, P0 ;  /* 0x0000000410007c0c */ /* 0x000fe40008706670 */
[----:B--2---:R-:W-:-:S11]  /*0110*/  IADD3.X R7, PT, PT, RZ, UR6, RZ, P1, !PT ;  /* 0x00000006ff077c10 */ /* 0x004fd60008ffe4ff */
[----:B---3--:R-:W-:Y:S05]  /*0120*/  @P0 BRA `(.L_x_0) ;  /* 0x00000000006c0947 */ /* 0x008fea0003800000 */
[----:B------:R-:W0:Y:S01]  /*0130*/  LDC.64 R4, c[0x0][0x380] ;  /* 0x0000e000ff047b82 */ /* 0x000e220000000a00 */
[----:B------:R-:W-:-:S05]  /*0140*/  IMAD.IADD R9, R16, 0x1, R17 ;  /* 0x0000000110097824 */ /* 0x000fca00078e0211 */
[----:B------:R-:W-:Y:S02]  /*0150*/  LEA R11, R16, R9, 0x1 ;  /* 0x00000009100b7211 */ /* 0x000fe400078e08ff */
[----:B------:R-:W1:Y:S01]  /*0160*/  LDC.64 R14, c[0x0][0x390] ;  /* 0x0000e400ff0e7b82 */ /* 0x000e620000000a00 */
[----:B0-----:R-:W-:-:S06]  /*0170*/  IMAD.WIDE R4, R9, 0x4, R4 ;  /* 0x0000000409047825 */ /* 0x001fcc00078e0204 */
[----:B------:R0:W2:Y:S01]  /*0180*/  LDG.E R4, desc[UR36][R4.64] ;  /* 0x0000002404047981 */ /* 0x0000a2000c1e1900 */
[----:B-1----:R-:W-:-:S06]  /*0190*/  IMAD.WIDE R14, R11, 0x4, R14 ;  /* 0x000000040b0e7825 */ /* 0x002fcc00078e020e */
[----:B------:R-:W3:Y:S01]  /*01a0*/  LDG.E R15, desc[UR36][R14.64] ;  /* 0x000000240e0f7981 */ /* 0x000ee2000c1e1900 */
[----:B------:R-:W1:Y:S01]  /*01b0*/  S2UR UR5, SR_CgaCtaId ;  /* 0x00000000000579c3 */ /* 0x000e620000008800 */
[----:B------:R-:W-:Y:S01]  /*01c0*/  UMOV UR4, 0x400 ;  /* 0x0000040000047882 */ /* 0x000fe20000000000 */
[----:B------:R-:W-:Y:S01]  /*01d0*/  MOV R2, 0x0 ;  /* 0x0000000000027802 */ /* 0x000fe20000000f00 */
[----:B------:R4:W-:Y:S01]  /*01e0*/  STL.64 [R1], R16 ;  /* 0x0000001001007387 */ /* 0x0009e20000100a00 */
[----:B-1----:R-:W-:-:S06]  /*01f0*/  ULEA UR4, UR5, UR4, 0x18 ;  /* 0x0000000405047291 */ /* 0x002fcc000f8ec0ff */
[----:B------:R-:W-:-:S05]  /*0200*/  LEA R3, R3, UR4, 0x2 ;  /* 0x0000000403037c11 */ /* 0x000fca000f8e10ff */
[----:B------:R-:W0:Y:S02]  /*0210*/  LDCU.64 UR4, c[0x4][0x8] ;  /* 0x01000100ff0477ac */ /* 0x000e240008000a00 */
[----:B0-----:R-:W-:Y:S01]  /*0220*/  MOV R5, UR5 ;  /* 0x0000000500057c02 */ /* 0x001fe20008000f00 */
[----:B--2---:R-:W0:Y:S01]  /*0230*/  F2F.F64.F32 R12, R4 ;  /* 0x00000004000c7310 */ /* 0x004e220000201800 */
[----:B---3--:R-:W-:-:S07]  /*0240*/  FMUL R0, R4, R15 ;  /* 0x0000000f04007220 */ /* 0x008fce0000400000 */
[----:B------:R1:W-:Y:S08]  /*0250*/  F2F.F64.F32 R8, R15 ;  /* 0x0000000f00087310 */ /* 0x0003f00000201800 */
[----:B------:R-:W2:Y:S01]  /*0260*/  F2F.F64.F32 R10, R0 ;  /* 0x00000000000a7310 */ /* 0x000ea20000201800 */
[----:B0-----:R4:W-:Y:S01]  /*0270*/  STL.64 [R1+0x8], R12 ;  /* 0x0000080c01007387 */ /* 0x0019e20000100a00 */
[----:B-1----:R4:W0:Y:S03]  /*0280*/  LDC.64 R14, c[0x4][R2] ;  /* 0x01000000020e7b82 */ /* 0x0028260000000a00 */
[----:B------:R4:W-:Y:S04]  /*0290*/  STS [R3], R0 ;  /* 0x0000000003007388 */ /* 0x0009e80000000800 */
[----:B--2---:R4:W-:Y:S01]  /*02a0*/  STL.128 [R1+0x10], R8 ;  /* 0x0000100801007387 */ /* 0x0049e20000100c00 */
[----:B------:R-:W-:-:S07]  /*02b0*/  IMAD.U32 R4, RZ, RZ, UR4 ;  /* 0x00000004ff047e24 */ /* 0x000fce000f8e00ff */
[----:B------:R-:W-:-:S07]  /*02c0*/  LEPC R20, `(.L_x_0) ;  /* 0x000000001014794e */ /* 0x000fce0000000000 */
[----:B0---4-:R-:W-:Y:S05]  /*02d0*/  CALL.ABS.NOINC R14 ;  /* 0x000000000e007343 */ /* 0x011fea0003c00000 */
.L_x_0:
[----:B------:R-:W0:Y:S01]  /*02e0*/  LDC.64 R4, c[0x0][0x3a0] ;  /* 0x0000e800ff047b82 */ /* 0x000e220000000a00 */
[----:B------:R-:W-:Y:S05]  /*02f0*/  WARPSYNC.ALL ;  /* 0x0000000000007948 */ /* 0x000fea0003800000 */
[----:B------:R-:W-:Y:S02]  /*0300*/  UMOV UR4, 0x400 ;  /* 0x0000040000047882 */ /* 0x000fe40000000000 */
[----:B------:R-:W1:Y:S01]  /*0310*/  S2UR UR5, SR_CgaCtaId ;  /* 0x00000000000579c3 */ /* 0x000e620000008800 */
[----:B0-----:R-:W-:Y:S01]  /*0320*/  IMAD.WIDE R4, R16, 0x4, R4 ;  /* 0x0000000410047825 */ /* 0x001fe200078e0204 */
[----:B-1----:R-:W-:-:S03]  /*0330*/  ULEA UR6, UR5, UR4, 0x18 ;  /* 0x0000000405067291 */ /* 0x002fc6000f8ec0ff */
[----:B------:R-:W-:-:S03]  /*0340*/  UMOV UR4, URZ ;  /* 0x000000ff00047c82 */ /* 0x000fc60008000000 */
[----:B------:R-:W-:Y:S06]  /*0350*/  BAR.SYNC.DEFER_BLOCKING 0x0 ;  /* 0x0000000000007b1d */ /* 0x000fec0000010000 */
.L_x_7:
[----:B------:R-:W-:-:S09]  /*0360*/  UISETP.GT.U32.AND UP0, UPT, UR4, 0x2, UPT ;  /* 0x000000020400788c */ /* 0x000fd2000bf04070 */
[----:B0-----:R-:W-:Y:S05]  /*0370*/  BRA.U UP0, `(.L_x_1) ;  /* 0x0000000100a47547 */ /* 0x001fea000b800000 */
[----:B------:R0:W5:Y:S01]  /*0380*/  LDG.E R3, desc[UR36][R4.64] ;  /* 0x0000002404037981 */ /* 0x000162000c1e1900 */
[----:B------:R-:W-:Y:S02]  /*0390*/  UISETP.GE.AND UP0, UPT, UR4, 0x3, UPT ;  /* 0x000000030400788c */ /* 0x000fe4000bf06270 */
[----:B------:R-:W-:Y:S02]  /*03a0*/  ULEA UR7, UR4, UR6, 0x2 ;  /* 0x0000000604077291 */ /* 0x000fe4000f8e10ff */
[----:B------:R-:W-:-:S05]  /*03b0*/  UMOV UR5, UR4 ;  /* 0x0000000400057c82 */ /* 0x000fca0008000000 */
[----:B0-----:R-:W-:Y:S05]  /*03c0*/  BRA.U UP0, `(.L_x_2) ;  /* 0x0000000100747547 */ /* 0x001fea000b800000 */
[----:B------:R-:W-:Y:S02]  /*03d0*/  UIADD3 UR8, UPT, UPT, -UR5, 0x3, URZ ;  /* 0x0000000305087890 */ /* 0x000fe4000fffe1ff */
[----:B------:R-:W-:Y:S02]  /*03e0*/  UPLOP3.LUT UP0, UPT, UPT, UPT, UPT, 0x80, 0x8 ;  /* 0x000000000008789c */ /* 0x000fe40003f0f070 */
[----:B------:R-:W-:-:S09]  /*03f0*/  UISETP.GT.AND UP1, UPT, UR8, 0x3, UPT ;  /* 0x000000030800788c */ /* 0x000fd2000bf24270 */
[----:B------:R-:W-:Y:S05]  /*0400*/  BRA.U !UP1, `(.L_x_3) ;  /* 0x0000000109347547 */ /* 0x000fea000b800000 */
[----:B------:R-:W-:-:S11]  /*0410*/  UPLOP3.LUT UP0, UPT, UPT, UPT, UPT, 0x40, 0x4 ;  /* 0x000000000004789c */ /* 0x000fd60003f0e870 */
.L_x_4:
[----:B------:R-:W0:Y:S01]  /*0420*/  LDS R0, [UR7] ;  /* 0x00000007ff007984 */ /* 0x000e220008000800 */
[----:B------:R-:W-:-:S03]  /*0430*/  UIADD3 UR5, UPT, UPT, UR5, 0x4, URZ ;  /* 0x0000000405057890 */ /* 0x000fc6000fffe0ff */
[----:B------:R-:W1:Y:S01]  /*0440*/  LDS R7, [UR7+0x4] ;  /* 0x00000407ff077984 */ /* 0x000e620008000800 */
[----:B------:R-:W-:-:S03]  /*0450*/  UISETP.GE.AND UP1, UPT, UR5, URZ, UPT ;  /* 0x000000ff0500728c */ /* 0x000fc6000bf26270 */
[----:B------:R-:W2:Y:S04]  /*0460*/  LDS R9, [UR7+0x8] ;  /* 0x00000807ff097984 */ /* 0x000ea80008000800 */
[----:B------:R-:W3:Y:S01]  /*0470*/  LDS R11, [UR7+0xc] ;  /* 0x00000c07ff0b7984 */ /* 0x000ee20008000800 */
[----:B------:R-:W-:Y:S01]  /*0480*/  UIADD3 UR7, UPT, UPT, UR7, 0x10, URZ ;  /* 0x0000001007077890 */ /* 0x000fe2000fffe0ff */
[----:B0----5:R-:W-:-:S04]  /*0490*/  FADD R0, R0, R3 ;  /* 0x0000000300007221 */ /* 0x021fc80000000000 */
[----:B-1----:R-:W-:-:S04]  /*04a0*/  FADD R0, R0, R7 ;  /* 0x0000000700007221 */ /* 0x002fc80000000000 */
[----:B--2---:R-:W-:-:S04]  /*04b0*/  FADD R0, R0, R9 ;  /* 0x0000000900007221 */ /* 0x004fc80000000000 */
[----:B---3--:R-:W-:Y:S01]  /*04c0*/  FADD R3, R0, R11 ;  /* 0x0000000b00037221 */ /* 0x008fe20000000000 */
[----:B------:R-:W-:Y:S06]  /*04d0*/  BRA.U !UP1, `(.L_x_4) ;  /* 0xfffffffd09d07547 */ /* 0x000fec000b83ffff */
.L_x_3:
[----:B------:R-:W-:-:S04]  /*04e0*/  UIADD3 UR8, UPT, UPT, -UR5, 0x3, URZ ;  /* 0x0000000305087890 */ /* 0x000fc8000fffe1ff */
[----:B------:R-:W-:-:S09]  /*04f0*/  UISETP.GT.AND UP1, UPT, UR8, 0x1, UPT ;  /* 0x000000010800788c */ /* 0x000fd2000bf24270 */
[----:B------:R-:W-:Y:S05]  /*0500*/  BRA.U !UP1, `(.L_x_5) ;  /* 0x00000001091c7547 */ /* 0x000fea000b800000 */
[----:B------:R-:W0:Y:S01]  /*0510*/  LDS R0, [UR7] ;  /* 0x00000007ff007984 */ /* 0x000e220008000800 */
[----:B------:R-:W-:Y:S02]  /*0520*/  UIADD3 UR5, UPT, UPT, UR5, 0x2, URZ ;  /* 0x0000000205057890 */ /* 0x000fe4000fffe0ff */
[----:B------:R-:W-:Y:S01]  /*0530*/  UPLOP3.LUT UP0, UPT, UPT, UPT, UPT, 0x40, 0x4 ;  /* 0x000000000004789c */ /* 0x000fe20003f0e870 */
[----:B------:R-:W1:Y:S01]  /*0540*/  LDS R7, [UR7+0x4] ;  /* 0x00000407ff077984 */ /* 0x000e620008000800 */
[----:B------:R-:W-:Y:S01]  /*0550*/  UIADD3 UR7, UPT, UPT, UR7, 0x8, URZ ;  /* 0x0000000807077890 */ /* 0x000fe2000fffe0ff */
[----:B0----5:R-:W-:-:S04]  /*0560*/  FADD R0, R3, R0 ;  /* 0x0000000003007221 */ /* 0x021fc80000000000 */
[----:B-1----:R-:W-:-:S07]  /*0570*/  FADD R3, R0, R7 ;  /* 0x0000000700037221 */ /* 0x002fce0000000000 */
.L_x_5:
[----:B------:R-:W-:-:S09]  /*0580*/  UISETP.NE.OR UP0, UPT, UR5, 0x3, UP0 ;  /* 0x000000030500788c */ /* 0x000fd20008705670 */
[----:B------:R-:W-:Y:S05]  /*0590*/  BRA.U !UP0, `(.L_x_6) ;  /* 0x0000000108187547 */ /* 0x000fea000b800000 */
.L_x_2:
[----:B------:R-:W0:Y:S01]  /*05a0*/  LDS R0, [UR7] ;  /* 0x00000007ff007984 */ /* 0x000e220008000800 */
[----:B------:R-:W-:Y:S02]  /*05b0*/  UIADD3 UR5, UPT, UPT, UR5, 0x1, URZ ;  /* 0x0000000105057890 */ /* 0x000fe4000fffe0ff */
[----:B------:R-:W-:Y:S02]  /*05c0*/  UIADD3 UR7, UPT, UPT, UR7, 0x4, URZ ;  /* 0x0000000407077890 */ /* 0x000fe4000fffe0ff */
[----:B------:R-:W-:Y:S01]  /*05d0*/  UISETP.NE.AND UP0, UPT, UR5, 0x3, UPT ;  /* 0x000000030500788c */ /* 0x000fe2000bf05270 */
[----:B0----5:R-:W-:-:S08]  /*05e0*/  FADD R3, R0, R3 ;  /* 0x0000000300037221 */ /* 0x021fd00000000000 */
[----:B------:R-:W-:Y:S05]  /*05f0*/  BRA.U UP0, `(.L_x_2) ;  /* 0xfffffffd00e87547 */ /* 0x000fea000b83ffff */
.L_x_6:
[----:B-----5:R0:W-:Y:S02]  /*0600*/  STG.E desc[UR36][R4.64], R3 ;  /* 0x0000000304007986 */ /* 0x0201e4000c101924 */
.L_x_1:
[----:B------:R-:W-:-:S04]  /*0610*/  UIADD3 UR4, UPT, UPT, UR4, 0x3, URZ ;  /* 0x0000000304047890 */ /* 0x000fc8000fffe0ff */
[----:B------:R-:W-:-:S09]  /*0620*/  UISETP.GE.U32.AND UP0, UPT, UR4, 0x7e, UPT ;  /* 0x0000007e0400788c */ /* 0x000fd2000bf06070 */
[----:B------:R-:W-:Y:S05]  /*0630*/  BRA.U !UP0, `(.L_x_7) ;  /* 0xfffffffd08487547 */ /* 0x000fea000b83ffff */
[----:B------:R-:W-:-:S13]  /*0640*/  ISETP.NE.AND P0, PT, R17, 0x2, PT ;  /* 0x000000021100780c */ /* 0x000fda0003f05270 */
[----:B------:R-:W-:Y:S05]  /*0650*/  @P0 EXIT ;  /* 0x000000000000094d */ /* 0x000fea0003800000 */
[----:B0-----:R-:W0:Y:S01]  /*0660*/  LDC.64 R2, c[0x0][0x398] ;  /* 0x0000e600ff027b82 */ /* 0x001e220000000a00 */
[----:B------:R-:W2:Y:S04]  /*0670*/  LDG.E R9, desc[UR36][R4.64] ;  /* 0x0000002404097981 */ /* 0x000ea8000c1e1900 */
[----:B0-----:R-:W2:Y:S01]  /*0680*/  LDG.E R2, desc[UR36][R2.64] ;  /* 0x0000002402027981 */ /* 0x001ea2000c1e1900 */
[----:B------:R-:W-:Y:S01]  /*0690*/  IMAD.MOV.U32 R7, RZ, RZ, 0x3bbb989d ;  /* 0x3bbb989dff077424 */ /* 0x000fe200078e00ff */
[----:B------:R-:W-:Y:S01]  /*06a0*/  BSSY.RECONVERGENT B0, `(.L_x_8) ;  /* 0x0000016000007945 */ /* 0x000fe20003800200 */
[----:B--2---:R-:W-:Y:S01]  /*06b0*/  FADD R0, R2, R9 ;  /* 0x0000000902007221 */ /* 0x004fe20000000000 */
[----:B------:R-:W-:-:S03]  /*06c0*/  HFMA2 R9, -RZ, RZ, 3.7421875, 0 ;  /* 0x437c0000ff097431 */ /* 0x000fc600000001ff */
[----:B------:R-:W-:-:S04]  /*06d0*/  FFMA.SAT R6, R0, -R7, 0.5 ;  /* 0x3f00000000067423 */ /* 0x000fc80000002807 */
[----:B------:R-:W-:-:S04]  /*06e0*/  FFMA.RM R6, R6, R9, 12582913 ;  /* 0x4b40000106067423 */ /* 0x000fc80000004009 */
[C---:B------:R-:W-:Y:S01]  /*06f0*/  FADD R7, R6.reuse, -12583039 ;  /* 0xcb40007f06077421 */ /* 0x040fe20000000000 */
[----:B------:R-:W-:-:S03]  /*0700*/  IMAD.SHL.U32 R6, R6, 0x800000, RZ ;  /* 0x0080000006067824 */ /* 0x000fc600078e00ff */
[----:B------:R-:W-:-:S04]  /*0710*/  FFMA R7, R0, -1.4426950216293334961, -R7 ;  /* 0xbfb8aa3b00077823 */ /* 0x000fc80000000807 */
[----:B------:R-:W-:-:S06]  /*0720*/  FFMA R7, R0, -1.925963033500011079e-08, R7 ;  /* 0xb2a5706000077823 */ /* 0x000fcc0000000007 */
[----:B------:R-:W0:Y:S02]  /*0730*/  MUFU.EX2 R7, R7 ;  /* 0x0000000700077308 */ /* 0x000e240000000800 */
[----:B0-----:R-:W-:-:S05]  /*0740*/  FFMA R2, R6, R7, 1 ;  /* 0x3f80000006027423 */ /* 0x001fca0000000007 */
[----:B------:R-:W-:-:S04]  /*0750*/  IADD3 R0, PT, PT, R2, 0x1800000, RZ ;  /* 0x0180000002007810 */ /* 0x000fc80007ffe0ff */
[----:B------:R-:W-:-:S04]  /*0760*/  LOP3.LUT R0, R0, 0x7f800000, RZ, 0xc0, !PT ;  /* 0x7f80000000007812 */ /* 0x000fc800078ec0ff */
[----:B------:R-:W-:-:S13]  /*0770*/  ISETP.GT.U32.AND P0, PT, R0, 0x1ffffff, PT ;  /* 0x01ffffff0000780c */ /* 0x000fda0003f04070 */
[----:B------:R-:W-:Y:S05]  /*0780*/  @P0 BRA `(.L_x_9) ;  /* 0x00000000000c0947 */ /* 0x000fea0003800000 */
[----:B------:R-:W-:-:S07]  /*0790*/  MOV R6, 0x7b0 ;  /* 0x000007b000067802 */ /* 0x000fce0000000f00 */
[----:B------:R-:W-:Y:S05]  /*07a0*/  CALL.REL.NOINC `($__internal_0_$__cuda_sm20_rcp_rn_f32_slowpath) ;  /* 0x0000000000207944 */ /* 0x000fea0003c00000 */
[----:B------:R-:W-:Y:S05]  /*07b0*/  BRA `(.L_x_10) ;  /* 0x0000000000107947 */ /* 0x000fea0003800000 */
.L_x_9:
[----:B------:R-:W0:Y:S02]  /*07c0*/  MUFU.RCP R3, R2 ;  /* 0x0000000200037308 */ /* 0x000e240000001000 */
[----:B0-----:R-:W-:-:S04]  /*07d0*/  FFMA R0, R2, R3, -1 ;  /* 0xbf80000002007423 */ /* 0x001fc80000000003 */
[----:B------:R-:W-:-:S04]  /*07e0*/  FADD.FTZ R0, -R0, -RZ ;  /* 0x800000ff00007221 */ /* 0x000fc80000010100 */
[----:B------:R-:W-:-:S07]  /*07f0*/  FFMA R3, R3, R0, R3 ;  /* 0x0000000003037223 */ /* 0x000fce0000000003 */
.L_x_10:
[----:B------:R-:W-:Y:S05]  /*0800*/  BSYNC.RECONVERGENT B0 ;  /* 0x0000000000007941 */ /* 0x000fea0003800200 */
.L_x_8:
[----:B------:R-:W-:Y:S01]  /*0810*/  STG.E desc[UR36][R4.64], R3 ;  /* 0x0000000304007986 */ /* 0x000fe2000c101924 */
[----:B------:R-:W-:Y:S05]  /*0820*/  EXIT ;  /* 0x000000000000794d */ /* 0x000fea0003800000 */
        .weak           $__internal_0_$__cuda_sm20_rcp_rn_f32_slowpath
        .type           $__internal_0_$__cuda_sm20_rcp_rn_f32_slowpath,@function
        .size           $__internal_0_$__cuda_sm20_rcp_rn_f32_slowpath,(.L_x_16 - $__internal_0_$__cuda_sm20_rcp_rn_f32_slowpath)
$__internal_0_$__cuda_sm20_rcp_rn_f32_slowpath:
[----:B------:R-:W-:Y:S01]  /*0830*/  IMAD.SHL.U32 R0, R2, 0x2, RZ ;  /* 0x0000000202007824 */ /* 0x000fe200078e00ff */
[----:B------:R-:W-:Y:S04]  /*0840*/  BSSY.RECONVERGENT B1, `(.L_x_11) ;  /* 0x0000031000017945 */ /* 0x000fe80003800200 */
[----:B------:R-:W-:Y:S02]  /*0850*/  SHF.R.U32.HI R9, RZ, 0x18, R0 ;  /* 0x00000018ff097819 */ /* 0x000fe40000011600 */
[----:B------:R-:W-:Y:S02]  /*0860*/  MOV R0, R2 ;  /* 0x0000000200007202 */ /* 0x000fe40000000f00 */
[----:B------:R-:W-:-:S13]  /*0870*/  ISETP.NE.U32.AND P0, PT, R9, RZ, PT ;  /* 0x000000ff0900720c */ /* 0x000fda0003f05070 */
[----:B------:R-:W-:Y:S05]  /*0880*/  @P0 BRA `(.L_x_12) ;  /* 0x0000000000280947 */ /* 0x000fea0003800000 */
[----:B------:R-:W-:-:S05]  /*0890*/  IMAD.SHL.U32 R2, R0, 0x2, RZ ;  /* 0x0000000200027824 */ /* 0x000fca00078e00ff */
[----:B------:R-:W-:-:S13]  /*08a0*/  ISETP.NE.AND P0, PT, R2, RZ, PT ;  /* 0x000000ff0200720c */ /* 0x000fda0003f05270 */
[----:B------:R-:W-:Y:S01]  /*08b0*/  @P0 FFMA R7, R0, 1.84467440737095516160e+19, RZ ;  /* 0x5f80000000070823 */ /* 0x000fe200000000ff */
[----:B------:R-:W-:Y:S08]  /*08c0*/  @!P0 MUFU.RCP R3, R0 ;  /* 0x0000000000038308 */ /* 0x000ff00000001000 */
[----:B------:R-:W0:Y:S02]  /*08d0*/  @P0 MUFU.RCP R2, R7 ;  /* 0x0000000700020308 */ /* 0x000e240000001000 */
[----:B0-----:R-:W-:-:S04]  /*08e0*/  @P0 FFMA R8, R7, R2, -1 ;  /* 0xbf80000007080423 */ /* 0x001fc80000000002 */
[----:B------:R-:W-:-:S04]  /*08f0*/  @P0 FADD.FTZ R9, -R8, -RZ ;  /* 0x800000ff08090221 */ /* 0x000fc80000010100 */
[----:B------:R-:W-:-:S04]  /*0900*/  @P0 FFMA R2, R2, R9, R2 ;  /* 0x0000000902020223 */ /* 0x000fc80000000002 */
[----:B------:R-:W-:Y:S01]  /*0910*/  @P0 FFMA R3, R2, 1.84467440737095516160e+19, RZ ;  /* 0x5f80000002030823 */ /* 0x000fe200000000ff */
[----:B------:R-:W-:Y:S06]  /*0920*/  BRA `(.L_x_13) ;  /* 0x0000000000887947 */ /* 0x000fec0003800000 */
.L_x_12:
[----:B------:R-:W-:-:S04]  /*0930*/  IADD3 R11, PT, PT, R9, -0xfd, RZ ;  /* 0xffffff03090b7810 */ /* 0x000fc80007ffe0ff */
[----:B------:R-:W-:-:S13]  /*0940*/  ISETP.GT.U32.AND P0, PT, R11, 0x1, PT ;  /* 0x000000010b00780c */ /* 0x000fda0003f04070 */
[----:B------:R-:W-:Y:S05]  /*0950*/  @P0 BRA `(.L_x_14) ;  /* 0x0000000000780947 */ /* 0x000fea0003800000 */
[----:B------:R-:W-:Y:S01]  /*0960*/  LOP3.LUT R2, R0, 0x7fffff, RZ, 0xc0, !PT ;  /* 0x007fffff00027812 */ /* 0x000fe200078ec0ff */
[----:B------:R-:W-:-:S03]  /*0970*/  IMAD.MOV.U32 R10, RZ, RZ, 0x3 ;  /* 0x00000003ff0a7424 */ /* 0x000fc600078e00ff */
[----:B------:R-:W-:Y:S02]  /*0980*/  LOP3.LUT R2, R2, 0x3f800000, RZ, 0xfc, !PT ;  /* 0x3f80000002027812 */ /* 0x000fe400078efcff */
[----:B------:R-:W-:Y:S02]  /*0990*/  SHF.L.U32 R10, R10, R11, RZ ;  /* 0x0000000b0a0a7219 */ /* 0x000fe400000006ff */
[----:B------:R-:W0:Y:S02]  /*09a0*/  MUFU.RCP R3, R2 ;  /* 0x0000000200037308 */ /* 0x000e240000001000 */
[----:B0-----:R-:W-:-:S04]  /*09b0*/  FFMA R7, R2, R3, -1 ;  /* 0xbf80000002077423 */ /* 0x001fc80000000003 */
[----:B------:R-:W-:-:S04]  /*09c0*/  FADD.FTZ R8, -R7, -RZ ;  /* 0x800000ff07087221 */ /* 0x000fc80000010100 */
[CCC-:B------:R-:W-:Y:S01]  /*09d0*/  FFMA.RM R7, R3.reuse, R8.reuse, R3.reuse ;  /* 0x0000000803077223 */ /* 0x1c0fe20000004003 */
[----:B------:R-:W-:-:S04]  /*09e0*/  FFMA.RP R8, R3, R8, R3 ;  /* 0x0000000803087223 */ /* 0x000fc80000008003 */
[C---:B------:R-:W-:Y:S02]  /*09f0*/  LOP3.LUT R3, R7.reuse, 0x7fffff, RZ, 0xc0, !PT ;  /* 0x007fffff07037812 */ /* 0x040fe400078ec0ff */
[----:B------:R-:W-:Y:S02]  /*0a00*/  FSETP.NEU.FTZ.AND P0, PT, R7, R8, PT ;  /* 0x000000080700720b */ /* 0x000fe40003f1d000 */
[----:B------:R-:W-:Y:S02]  /*0a10*/  LOP3.LUT R3, R3, 0x800000, RZ, 0xfc, !PT ;  /* 0x0080000003037812 */ /* 0x000fe400078efcff */
[----:B------:R-:W-:Y:S02]  /*0a20*/  SEL R7, RZ, 0xffffffff, !P0 ;  /* 0xffffffffff077807 */ /* 0x000fe40004000000 */
[----:B------:R-:W-:Y:S02]  /*0a30*/  LOP3.LUT R10, R10, R3, RZ, 0xc0, !PT ;  /* 0x000000030a0a7212 */ /* 0x000fe400078ec0ff */
[----:B------:R-:W-:-:S02]  /*0a40*/  IADD3 R2, PT, PT, -R7, RZ, RZ ;  /* 0x000000ff07027210 */ /* 0x000fc40007ffe1ff */
[-C--:B------:R-:W-:Y:S02]  /*0a50*/  SHF.R.U32.HI R10, RZ, R11.reuse, R10 ;  /* 0x0000000bff0a7219 */ /* 0x080fe4000001160a */
[----:B------:R-:W-:Y:S02]  /*0a60*/  LOP3.LUT P1, RZ, R2, R11, R3, 0xf8, !PT ;  /* 0x0000000b02ff7212 */ /* 0x000fe4000782f803 */
[C---:B------:R-:W-:Y:S02]  /*0a70*/  LOP3.LUT P0, RZ, R10.reuse, 0x1, RZ, 0xc0, !PT ;  /* 0x000000010aff7812 */ /* 0x040fe4000780c0ff */
[----:B------:R-:W-:-:S04]  /*0a80*/  LOP3.LUT P2, RZ, R10, 0x2, RZ, 0xc0, !PT ;  /* 0x000000020aff7812 */ /* 0x000fc8000784c0ff */
[----:B------:R-:W-:Y:S02]  /*0a90*/  PLOP3.LUT P0, PT, P0, P1, P2, 0xe0, 0x0 ;  /* 0x000000000000781c */ /* 0x000fe40000703c20 */
[----:B------:R-:W-:Y:S02]  /*0aa0*/  LOP3.LUT P1, RZ, R0, 0x7fffff, RZ, 0xc0, !PT ;  /* 0x007fffff00ff7812 */ /* 0x000fe4000782c0ff */
[----:B------:R-:W-:-:S05]  /*0ab0*/  SEL R2, RZ, 0x1, !P0 ;  /* 0x00000001ff027807 */ /* 0x000fca0004000000 */
[----:B------:R-:W-:-:S05]  /*0ac0*/  IMAD.MOV R2, RZ, RZ, -R2 ;  /* 0x000000ffff027224 */ /* 0x000fca00078e0a02 */
[----:B------:R-:W-:Y:S02]  /*0ad0*/  ISETP.GE.AND P0, PT, R2, RZ, PT ;  /* 0x000000ff0200720c */ /* 0x000fe40003f06270 */
[----:B------:R-:W-:-:S04]  /*0ae0*/  IADD3 R2, PT, PT, R9, -0xfc, RZ ;  /* 0xffffff0409027810 */ /* 0x000fc80007ffe0ff */
[----:B------:R-:W-:-:S07]  /*0af0*/  SHF.R.U32.HI R3, RZ, R2, R3 ;  /* 0x00000002ff037219 */ /* 0x000fce0000011603 */
[----:B------:R-:W-:-:S05]  /*0b00*/  @!P0 VIADD R3, R3, 0x1 ;  /* 0x0000000103038836 */ /* 0x000fca0000000000 */
[----:B------:R-:W-:-:S04]  /*0b10*/  @!P1 SHF.L.U32 R3, R3, 0x1, RZ ;  /* 0x0000000103039819 */ /* 0x000fc800000006ff */
[----:B------:R-:W-:Y:S01]  /*0b20*/  LOP3.LUT R3, R3, 0x80000000, R0, 0xf8, !PT ;  /* 0x8000000003037812 */ /* 0x000fe200078ef800 */
[----:B------:R-:W-:Y:S06]  /*0b30*/  BRA `(.L_x_13) ;  /* 0x0000000000047947 */ /* 0x000fec0003800000 */
.L_x_14:
[----:B------:R0:W1:Y:S02]  /*0b40*/  MUFU.RCP R3, R0 ;  /* 0x0000000000037308 */ /* 0x0000640000001000 */
.L_x_13:
[----:B------:R-:W-:Y:S05]  /*0b50*/  BSYNC.RECONVERGENT B1 ;  /* 0x0000000000017941 */ /* 0x000fea0003800200 */
.L_x_11:
[----:B------:R-:W-:-:S04]  /*0b60*/  IMAD.MOV.U32 R7, RZ, RZ, 0x0 ;  /* 0x00000000ff077424 */ /* 0x000fc800078e00ff */
[----:B01----:R-:W-:Y:S05]  /*0b70*/  RET.REL.NODEC R6 `(_Z12single_layerPfiS_S_S_) ;  /* 0xfffffff406207950 */ /* 0x003fea0003c3ffff */
.L_x_15:
[----:B------:R-:W-:-:S00]  /*0b80*/  BRA `(.L_x_15) ;  /* 0xfffffffc00fc7947 */ /* 0x000fc0000383ffff */
[----:B------:R-:W-:-:S00]  /*0b90*/  NOP ;  /* 0x0000000000007918 */ /* 0x000fc00000000000 */
        /* <DEDUP_REMOVED lines=14> */
.L_x_16:


//--------------------- .nv.global.init           --------------------------
	.section	.nv.global.init,"aw",@progbits
.nv.global.init:
	.type		$str,@object
	.size		$str,(.L_0 - $str)
$str:
        /*0000*/ 	.byte	0x74, 0x69, 0x64, 0x78, 0x20, 0x25, 0x64, 0x20, 0x25, 0x64, 0x20, 0x78, 0x3a, 0x25, 0x2e, 0x32
        /*0010*/ 	.byte	0x66, 0x20, 0x57, 0x3a, 0x25, 0x2e, 0x32, 0x66, 0x20, 0x79, 0x3a, 0x25, 0x2e, 0x32, 0x66, 0x20
        /*0020*/ 	.byte	0x09, 0x00
.L_0:


//--------------------- .nv.shared._Z12single_layerPfiS_S_S_ --------------------------
	.section	.nv.shared._Z12single_layerPfiS_S_S_,"aw",@nobits
	.sectionflags	@""
	.align	4
.nv.shared._Z12single_layerPfiS_S_S_:
	.zero		1528


//--------------------- .nv.shared.reserved.0     --------------------------
	.section	.nv.shared.reserved.0,"aw",@nobits
	.weak		__nv_reservedSMEM_offset_0_alias
	.size		__nv_reservedSMEM_offset_0_alias, 0, 64
	.other		__nv_reservedSMEM_offset_0_alias,@"STO_CUDA_RESERVED_SHARED STV_DEFAULT"
__nv_reservedSMEM_offset_0_alias:
	.zero		0
	.zero		64


//--------------------- .nv.constant0._Z12single_layerPfiS_S_S_ --------------------------
	.section	.nv.constant0._Z12single_layerPfiS_S_S_,"a",@progbits
	.sectionflags	@""
	.align	4
.nv.constant0._Z12single_layerPfiS_S_S_:
	.zero		936


//--------------------- SYMBOLS --------------------------

	.type		.nv.reservedSmem.offset0,@object
	.size		.nv.reservedSmem.offset0,0x4
	.type		.nv.reservedSmem.cap,@object
	.size		.nv.reservedSmem.cap,0x4
	.type		vprintf,@function
